//
// Generated by NVIDIA NVVM Compiler
//
// Compiler Build ID: CL-36424714
// Cuda compilation tools, release 13.0, V13.0.88
// Based on NVVM 20.0.0
//

.version 9.0
.target sm_100
.address_size 64

	// .globl	warp_scan_exc_up_add_shuffled_kernel
.extern .func  (.param .b32 func_retval0) vprintf
(
	.param .b64 vprintf_param_0,
	.param .b64 vprintf_param_1
)
;
.global .align 1 .b8 $str[9] = {37, 48, 50, 100, 32, 37, 100, 10};

.visible .entry warp_scan_exc_up_add_shuffled_kernel(
	.param .u64 .ptr .align 1 warp_scan_exc_up_add_shuffled_kernel_param_0,
	.param .u64 .ptr .align 1 warp_scan_exc_up_add_shuffled_kernel_param_1
)
{
	.reg .b32 	%r<19>;
	.reg .b64 	%rd<8>;

	ld.param.u64 	%rd1, [warp_scan_exc_up_add_shuffled_kernel_param_0];
	ld.param.u64 	%rd2, [warp_scan_exc_up_add_shuffled_kernel_param_1];
	cvta.to.global.u64 	%rd3, %rd1;
	mov.u32 	%r18, %tid.x;
	mul.wide.u32 	%rd4, %r18, 4;
	add.s64 	%rd5, %rd3, %rd4;
	ld.global.u32 	%r3, [%rd5];
	// begin inline asm
	{                                   
	  .reg .u32  t;                     
	  .reg .pred p;                     
	                                    
	  shfl.sync.up.b32 t|p, %r3, 1, 0x0, 0xFFFFFFFF;      
	  selp.b32 %r3, t, 0, p;             
	
	// end inline asm
	mov.b32 	%r4, 1;
	// begin inline asm
	shfl.sync.up.b32 t|p, %r3, %r4, 0x0, 0xFFFFFFFF;     
	@p add.u32 %r3, %r3, t;             
	
	// end inline asm
	mov.b32 	%r7, 2;
	// begin inline asm
	shfl.sync.up.b32 t|p, %r3, %r7, 0x0, 0xFFFFFFFF;     
	@p add.u32 %r3, %r3, t;             
	
	// end inline asm
	mov.b32 	%r10, 4;
	// begin inline asm
	shfl.sync.up.b32 t|p, %r3, %r10, 0x0, 0xFFFFFFFF;     
	@p add.u32 %r3, %r3, t;             
	
	// end inline asm
	mov.b32 	%r13, 8;
	// begin inline asm
	shfl.sync.up.b32 t|p, %r3, %r13, 0x0, 0xFFFFFFFF;     
	@p add.u32 %r3, %r3, t;             
	
	// end inline asm
	mov.b32 	%r16, 16;
	// begin inline asm
	shfl.sync.up.b32 t|p, %r3, %r16, 0x0, 0xFFFFFFFF;     
	@p add.u32 %r3, %r3, t;             
	
	// end inline asm
	cvta.to.global.u64 	%rd6, %rd2;
	// begin inline asm
	}
	// end inline asm
	add.s64 	%rd7, %rd6, %rd4;
	st.global.u32 	[%rd7], %r3;
	ret;

}
	// .globl	warp_scan_inc_up_add_shuffled_kernel
.visible .entry warp_scan_inc_up_add_shuffled_kernel(
	.param .u64 .ptr .align 1 warp_scan_inc_up_add_shuffled_kernel_param_0,
	.param .u64 .ptr .align 1 warp_scan_inc_up_add_shuffled_kernel_param_1
)
{
	.local .align 8 .b8 	__local_depot1[8];
	.reg .b64 	%SP;
	.reg .b64 	%SPL;
	.reg .b32 	%r<19>;
	.reg .b64 	%rd<9>;

	mov.u64 	%SPL, __local_depot1;
	cvta.local.u64 	%SP, %SPL;
	ld.param.u64 	%rd1, [warp_scan_inc_up_add_shuffled_kernel_param_0];
	cvta.to.global.u64 	%rd2, %rd1;
	mov.u32 	%r16, %tid.x;
	mul.wide.u32 	%rd3, %r16, 4;
	add.s64 	%rd4, %rd2, %rd3;
	ld.global.u32 	%r4, [%rd4];
	// begin inline asm
	{                                   
	  .reg .u32  t;                     
	  .reg .pred p;                     
	
	// end inline asm
	mov.b32 	%r2, 1;
	// begin inline asm
	shfl.up.b32.sync t|p, %r4, %r2, 0x0, 0xffffffff;     
	@p add.u32 %r4, %r4, t;             
	
	// end inline asm
	mov.b32 	%r5, 2;
	// begin inline asm
	shfl.up.b32.sync t|p, %r4, %r5, 0x0, 0xffffffff;     
	@p add.u32 %r4, %r4, t;             
	
	// end inline asm
	mov.b32 	%r8, 4;
	// begin inline asm
	shfl.up.b32.sync t|p, %r4, %r8, 0x0, 0xffffffff;     
	@p add.u32 %r4, %r4, t;             
	
	// end inline asm
	mov.b32 	%r11, 8;
	// begin inline asm
	shfl.up.b32.sync t|p, %r4, %r11, 0x0, 0xffffffff;     
	@p add.u32 %r4, %r4, t;             
	
	// end inline asm
	mov.b32 	%r14, 16;
	// begin inline asm
	shfl.up.b32.sync t|p, %r4, %r14, 0x0, 0xffffffff;     
	@p add.u32 %r4, %r4, t;             
	
	// end inline asm
	add.u64 	%rd5, %SP, 0;
	add.u64 	%rd6, %SPL, 0;
	// begin inline asm
	}
	// end inline asm
	st.local.v2.u32 	[%rd6], {%r16, %r4};
	mov.u64 	%rd7, $str;
	cvta.global.u64 	%rd8, %rd7;
	{ // callseq 0, 0
	.param .b64 param0;
	st.param.b64 	[param0], %rd8;
	.param .b64 param1;
	st.param.b64 	[param1], %rd5;
	.param .b32 retval0;
	call.uni (retval0), 
	vprintf, 
	(
	param0, 
	param1
	);
	ld.param.b32 	%r17, [retval0];
	} // callseq 0
	ret;

}


// ===== COMPILED SASS (sm_100) =====

	.target	sm_100

	.elftype	@"ET_EXEC"


//--------------------- .note.nv.tkinfo           --------------------------
	.section	.note.nv.tkinfo,"",@"SHT_NOTE"
	.sectionflags	@"SHF_NOTE_NV_TKINFO"
	.tkinfo
        /*0018*/ 	.word	0x00000002
        /*0030*/ 	.string	""
        /*0030*/ 	.string	"ptxas"
        /*0030*/ 	.string	"Cuda compilation tools, release 13.0, V13.0.88"
        /*0030*/ 	.string	"Build cuda_13.0.r13.0/compiler.36424714_0"
        /*0030*/ 	.string	"-arch sm_100 -m 64 "



//--------------------- .note.nv.cuinfo           --------------------------
	.section	.note.nv.cuinfo,"",@"SHT_NOTE"
	.sectionflags	@"SHF_NOTE_NV_CUINFO"
        /*0018*/ 	.short	0x0002
        /*001a*/ 	.short	0x0064
        /*001c*/ 	.short	0x0082
	.zero		2


//--------------------- .nv.info                  --------------------------
	.section	.nv.info,"",@"SHT_CUDA_INFO"
	.align	4


	//----- nvinfo : EIATTR_REGCOUNT
	.align		4
        /*0000*/ 	.byte	0x04, 0x2f
        /*0002*/ 	.short	(.L_2 - .L_1)
	.align		4
.L_1:
        /*0004*/ 	.word	index@(warp_scan_exc_up_add_shuffled_kernel)
        /*0008*/ 	.word	0x0000000a


	//----- nvinfo : EIATTR_FRAME_SIZE
	.align		4
.L_2:
        /*000c*/ 	.byte	0x04, 0x11
        /*000e*/ 	.short	(.L_4 - .L_3)
	.align		4
.L_3:
        /*0010*/ 	.word	index@(warp_scan_exc_up_add_shuffled_kernel)
        /*0014*/ 	.word	0x00000000


	//----- nvinfo : EIATTR_REGCOUNT
	.align		4
.L_4:
        /*0018*/ 	.byte	0x04, 0x2f
        /*001a*/ 	.short	(.L_6 - .L_5)
	.align		4
.L_5:
        /*001c*/ 	.word	index@(warp_scan_inc_up_add_shuffled_kernel)
        /*0020*/ 	.word	0x00000018


	//----- nvinfo : EIATTR_FRAME_SIZE
	.align		4
.L_6:
        /*0024*/ 	.byte	0x04, 0x11
        /*0026*/ 	.short	(.L_8 - .L_7)
	.align		4
.L_7:
        /*0028*/ 	.word	index@(warp_scan_inc_up_add_shuffled_kernel)
        /*002c*/ 	.word	0x00000008


	//----- nvinfo : EIATTR_MIN_STACK_SIZE
	.align		4
.L_8:
        /*0030*/ 	.byte	0x04, 0x12
        /*0032*/ 	.short	(.L_10 - .L_9)
	.align		4
.L_9:
        /*0034*/ 	.word	index@(warp_scan_inc_up_add_shuffled_kernel)
        /*0038*/ 	.word	0x00000008


	//----- nvinfo : EIATTR_MIN_STACK_SIZE
	.align		4
.L_10:
        /*003c*/ 	.byte	0x04, 0x12
        /*003e*/ 	.short	(.L_12 - .L_11)
	.align		4
.L_11:
        /*0040*/ 	.word	index@(warp_scan_exc_up_add_shuffled_kernel)
        /*0044*/ 	.word	0x00000000
.L_12:


//--------------------- .nv.compat                --------------------------
	.section	.nv.compat,"",@"SHT_CUDA_COMPAT_INFO"
	.align	4
        /*0000*/ 	.byte	0x02, 0x09, 0x00, 0x00, 0x02, 0x02, 0x01, 0x00, 0x02, 0x05, 0x05, 0x00, 0x03, 0x07, 0x01, 0x01
        /*0010*/ 	.byte	0x02, 0x03, 0x00, 0x00, 0x02, 0x06, 0x01, 0x00, 0x04, 0x0b, 0x08, 0x00, 0x09, 0x00, 0x00, 0x00
        /*0020*/ 	.byte	0x00, 0x00, 0x00, 0x00


//--------------------- .nv.info.warp_scan_inc_up_add_shuffled_kernel --------------------------
	.section	.nv.info.warp_scan_inc_up_add_shuffled_kernel,"",@"SHT_CUDA_INFO"
	.sectionflags	@""
	.align	4


	//----- nvinfo : EIATTR_CUDA_API_VERSION
	.align		4
        /*0000*/ 	.byte	0x04, 0x37
        /*0002*/ 	.short	(.L_14 - .L_13)
.L_13:
        /*0004*/ 	.word	0x00000082


	//----- nvinfo : EIATTR_KPARAM_INFO
	.align		4
.L_14:
        /*0008*/ 	.byte	0x04, 0x17
        /*000a*/ 	.short	(.L_16 - .L_15)
.L_15:
        /*000c*/ 	.word	0x00000000
        /*0010*/ 	.short	0x0001
        /*0012*/ 	.short	0x0008
        /*0014*/ 	.byte	0x00, 0xf5, 0x21, 0x00


	//----- nvinfo : EIATTR_KPARAM_INFO
	.align		4
.L_16:
        /*0018*/ 	.byte	0x04, 0x17
        /*001a*/ 	.short	(.L_18 - .L_17)
.L_17:
        /*001c*/ 	.word	0x00000000
        /*0020*/ 	.short	0x0000
        /*0022*/ 	.short	0x0000
        /*0024*/ 	.byte	0x00, 0xf5, 0x21, 0x00


	//----- nvinfo : EIATTR_SPARSE_MMA_MASK
	.align		4
.L_18:
        /*0028*/ 	.byte	0x03, 0x50
        /*002a*/ 	.short	0x0000


	//----- nvinfo : EIATTR_MAXREG_COUNT
	.align		4
        /*002c*/ 	.byte	0x03, 0x1b
        /*002e*/ 	.short	0x00ff


	//----- nvinfo : EIATTR_EXTERNS
	.align		4
        /*0030*/ 	.byte	0x04, 0x0f
        /*0032*/ 	.short	(.L_20 - .L_19)


	//   ....[0]....
	.align		4
.L_19:
        /*0034*/ 	.word	index@(vprintf)


	//----- nvinfo : EIATTR_MERCURY_ISA_VERSION
	.align		4
.L_20:
        /*0038*/ 	.byte	0x03, 0x5f
        /*003a*/ 	.short	0x0101


	//----- nvinfo : EIATTR_COOP_GROUP_MASK_REGIDS
	.align		4
        /*003c*/ 	.byte	0x04, 0x29
        /*003e*/ 	.short	(.L_22 - .L_21)


	//   ....[0]....
.L_21:
        /*0040*/ 	.word	0xffffffff


	//   ....[1]....
        /*0044*/ 	.word	0xffffffff


	//   ....[2]....
        /*0048*/ 	.word	0xffffffff


	//   ....[3]....
        /*004c*/ 	.word	0xffffffff


	//   ....[4]....
        /*0050*/ 	.word	0xffffffff


	//----- nvinfo : EIATTR_COOP_GROUP_INSTR_OFFSETS
	.align		4
.L_22:
        /*0054*/ 	.byte	0x04, 0x28
        /*0056*/ 	.short	(.L_24 - .L_23)


	//   ....[0]....
.L_23:
        /*0058*/ 	.word	0x000000c0


	//   ....[1]....
        /*005c*/ 	.word	0x000000e0


	//   ....[2]....
        /*0060*/ 	.word	0x00000100


	//   ....[3]....
        /*0064*/ 	.word	0x00000120


	//   ....[4]....
        /*0068*/ 	.word	0x00000140


	//----- nvinfo : EIATTR_VRC_CTA_INIT_COUNT
	.align		4
.L_24:
        /*006c*/ 	.byte	0x02, 0x4a
	.zero		1
	.zero		1


	//----- nvinfo : EIATTR_SYSCALL_OFFSETS
	.align		4
        /*0070*/ 	.byte	0x04, 0x46
        /*0072*/ 	.short	(.L_26 - .L_25)


	//   ....[0]....
.L_25:
        /*0074*/ 	.word	0x000001c0


	//----- nvinfo : EIATTR_EXIT_INSTR_OFFSETS
	.align		4
.L_26:
        /*0078*/ 	.byte	0x04, 0x1c
        /*007a*/ 	.short	(.L_28 - .L_27)


	//   ....[0]....
.L_27:
        /*007c*/ 	.word	0x000001d0


	//----- nvinfo : EIATTR_CBANK_PARAM_SIZE
	.align		4
.L_28:
        /*0080*/ 	.byte	0x03, 0x19
        /*0082*/ 	.short	0x0010


	//----- nvinfo : EIATTR_PARAM_CBANK
	.align		4
        /*0084*/ 	.byte	0x04, 0x0a
        /*0086*/ 	.short	(.L_30 - .L_29)
	.align		4
.L_29:
        /*0088*/ 	.word	index@(.nv.constant0.warp_scan_inc_up_add_shuffled_kernel)
        /*008c*/ 	.short	0x0380
        /*008e*/ 	.short	0x0010


	//----- nvinfo : EIATTR_SW_WAR
	.align		4
.L_30:
        /*0090*/ 	.byte	0x04, 0x36
        /*0092*/ 	.short	(.L_32 - .L_31)
.L_31:
        /*0094*/ 	.word	0x00000008
.L_32:


//--------------------- .nv.info.warp_scan_exc_up_add_shuffled_kernel --------------------------
	.section	.nv.info.warp_scan_exc_up_add_shuffled_kernel,"",@"SHT_CUDA_INFO"
	.sectionflags	@""
	.align	4


	//----- nvinfo : EIATTR_CUDA_API_VERSION
	.align		4
        /*0000*/ 	.byte	0x04, 0x37
        /*0002*/ 	.short	(.L_34 - .L_33)
.L_33:
        /*0004*/ 	.word	0x00000082


	//----- nvinfo : EIATTR_KPARAM_INFO
	.align		4
.L_34:
        /*0008*/ 	.byte	0x04, 0x17
        /*000a*/ 	.short	(.L_36 - .L_35)
.L_35:
        /*000c*/ 	.word	0x00000000
        /*0010*/ 	.short	0x0001
        /*0012*/ 	.short	0x0008
        /*0014*/ 	.byte	0x00, 0xf5, 0x21, 0x00


	//----- nvinfo : EIATTR_KPARAM_INFO
	.align		4
.L_36:
        /*0018*/ 	.byte	0x04, 0x17
        /*001a*/ 	.short	(.L_38 - .L_37)
.L_37:
        /*001c*/ 	.word	0x00000000
        /*0020*/ 	.short	0x0000
        /*0022*/ 	.short	0x0000
        /*0024*/ 	.byte	0x00, 0xf5, 0x21, 0x00


	//----- nvinfo : EIATTR_SPARSE_MMA_MASK
	.align		4
.L_38:
        /*0028*/ 	.byte	0x03, 0x50
        /*002a*/ 	.short	0x0000


	//----- nvinfo : EIATTR_MAXREG_COUNT
	.align		4
        /*002c*/ 	.byte	0x03, 0x1b
        /*002e*/ 	.short	0x00ff


	//----- nvinfo : EIATTR_MERCURY_ISA_VERSION
	.align		4
        /*0030*/ 	.byte	0x03, 0x5f
        /*0032*/ 	.short	0x0101


	//----- nvinfo : EIATTR_COOP_GROUP_MASK_REGIDS
	.align		4
        /*0034*/ 	.byte	0x04, 0x29
        /*0036*/ 	.short	(.L_40 - .L_39)


	//   ....[0]....
.L_39:
        /*0038*/ 	.word	0xffffffff


	//   ....[1]....
        /*003c*/ 	.word	0xffffffff


	//   ....[2]....
        /*0040*/ 	.word	0xffffffff


	//   ....[3]....
        /*0044*/ 	.word	0xffffffff


	//   ....[4]....
        /*0048*/ 	.word	0xffffffff


	//   ....[5]....
        /*004c*/ 	.word	0xffffffff


	//----- nvinfo : EIATTR_COOP_GROUP_INSTR_OFFSETS
	.align		4
.L_40:
        /*0050*/ 	.byte	0x04, 0x28
        /*0052*/ 	.short	(.L_42 - .L_41)


	//   ....[0]....
.L_41:
        /*0054*/ 	.word	0x00000080


	//   ....[1]....
        /*0058*/ 	.word	0x000000a0


	//   ....[2]....
        /*005c*/ 	.word	0x000000c0


	//   ....[3]....
        /*0060*/ 	.word	0x000000e0


	//   ....[4]....
        /*0064*/ 	.word	0x00000100


	//   ....[5]....
        /*0068*/ 	.word	0x00000120


	//----- nvinfo : EIATTR_VRC_CTA_INIT_COUNT
	.align		4
.L_42:
        /*006c*/ 	.byte	0x02, 0x4a
	.zero		1
	.zero		1


	//----- nvinfo : EIATTR_EXIT_INSTR_OFFSETS
	.align		4
        /*0070*/ 	.byte	0x04, 0x1c
        /*0072*/ 	.short	(.L_44 - .L_43)


	//   ....[0]....
.L_43:
        /*0074*/ 	.word	0x00000150


	//----- nvinfo : EIATTR_CBANK_PARAM_SIZE
	.align		4
.L_44:
        /*0078*/ 	.byte	0x03, 0x19
        /*007a*/ 	.short	0x0010


	//----- nvinfo : EIATTR_PARAM_CBANK
	.align		4
        /*007c*/ 	.byte	0x04, 0x0a
        /*007e*/ 	.short	(.L_46 - .L_45)
	.align		4
.L_45:
        /*0080*/ 	.word	index@(.nv.constant0.warp_scan_exc_up_add_shuffled_kernel)
        /*0084*/ 	.short	0x0380
        /*0086*/ 	.short	0x0010


	//----- nvinfo : EIATTR_SW_WAR
	.align		4
.L_46:
        /*0088*/ 	.byte	0x04, 0x36
        /*008a*/ 	.short	(.L_48 - .L_47)
.L_47:
        /*008c*/ 	.word	0x00000008
.L_48:


//--------------------- .nv.callgraph             --------------------------
	.section	.nv.callgraph,"",@"SHT_CUDA_CALLGRAPH"
	.align	4
	.sectionentsize	8
	.align		4
        /*0000*/ 	.word	0x00000000
	.align		4
        /*0004*/ 	.word	0xffffffff
	.align		4
        /*0008*/ 	.word	index@(warp_scan_inc_up_add_shuffled_kernel)
	.align		4
        /*000c*/ 	.word	index@(vprintf)
	.align		4
        /*0010*/ 	.word	0x00000000
	.align		4
        /*0014*/ 	.word	0xfffffffe
	.align		4
        /*0018*/ 	.word	0x00000000
	.align		4
        /*001c*/ 	.word	0xfffffffd
	.align		4
        /*0020*/ 	.word	0x00000000
	.align		4
        /*0024*/ 	.word	0xfffffffc


//--------------------- .nv.constant4             --------------------------
	.section	.nv.constant4,"a",@progbits
	.align	8
	.align		8
.nv.constant4:
        /*0000*/ 	.dword	vprintf
	.align		8
        /*0008*/ 	.dword	$str


//--------------------- .text.warp_scan_inc_up_add_shuffled_kernel --------------------------
	.section	.text.warp_scan_inc_up_add_shuffled_kernel,"ax",@progbits
	.align	128
        .global         warp_scan_inc_up_add_shuffled_kernel
        .type           warp_scan_inc_up_add_shuffled_kernel,@function
        .size           warp_scan_inc_up_add_shuffled_kernel,(.L_x_3 - warp_scan_inc_up_add_shuffled_kernel)
        .other          warp_scan_inc_up_add_shuffled_kernel,@"STO_CUDA_ENTRY STV_DEFAULT"
warp_scan_inc_up_add_shuffled_kernel:
.text.warp_scan_inc_up_add_shuffled_kernel:
[----:B------:R-:W0:Y:S01]  /*0000*/  LDC R1, c[0x0][0x37c] ;  /* 0x0000df00ff017b82 */ /* 0x000e220000000800 */
[----:B------:R-:W1:Y:S07]  /*0010*/  S2R R8, SR_TID.X ;  /* 0x0000000000087919 */ /* 0x000e6e0000002100 */
[----:B------:R-:W1:Y:S01]  /*0020*/  LDC.64 R2, c[0x0][0x380] ;  /* 0x0000e000ff027b82 */ /* 0x000e620000000a00 */
[----:B------:R-:W2:Y:S01]  /*0030*/  LDCU.64 UR4, c[0x0][0x358] ;  /* 0x00006b00ff0477ac */ /* 0x000ea20008000a00 */
[----:B0-----:R-:W-:Y:S01]  /*0040*/  VIADD R1, R1, 0xfffffff8 ;  /* 0xfffffff801017836 */ /* 0x001fe20000000000 */
[----:B------:R-:W0:Y:S01]  /*0050*/  LDCU.64 UR6, c[0x4][0x8] ;  /* 0x01000100ff0677ac */ /* 0x000e220008000a00 */
[----:B-1----:R-:W-:-:S05]  /*0060*/  IMAD.WIDE.U32 R2, R8, 0x4, R2 ;  /* 0x0000000408027825 */ /* 0x002fca00078e0002 */
[----:B--2---:R-:W2:Y:S01]  /*0070*/  LDG.E R9, desc[UR4][R2.64] ;  /* 0x0000000402097981 */ /* 0x004ea2000c1e1900 */
[----:B------:R-:W1:Y:S01]  /*0080*/  LDCU UR4, c[0x0][0x2f8] ;  /* 0x00005f00ff0477ac */ /* 0x000e620008000800 */
[----:B0-----:R-:W-:Y:S01]  /*0090*/  IMAD.U32 R4, RZ, RZ, UR6 ;  /* 0x00000006ff047e24 */ /* 0x001fe2000f8e00ff */
[----:B------:R-:W-:Y:S01]  /*00a0*/  MOV R5, UR7 ;  /* 0x0000000700057c02 */ /* 0x000fe20008000f00 */
[----:B------:R-:W0:Y:S01]  /*00b0*/  LDCU UR5, c[0x0][0x2fc] ;  /* 0x00005f80ff0577ac */ /* 0x000e220008000800 */
[----:B--2---:R-:W2:Y:S02]  /*00c0*/  SHFL.UP P0, R0, R9, 0x1, RZ ;  /* 0x0420000009007989 */ /* 0x004ea400000000ff */
[----:B--2---:R-:W-:-:S05]  /*00d0*/  @P0 IADD3 R9, PT, PT, R9, R0, RZ ;  /* 0x0000000009090210 */ /* 0x004fca0007ffe0ff */
[----:B------:R-:W2:Y:S02]  /*00e0*/  SHFL.UP P0, R0, R9, 0x2, RZ ;  /* 0x0440000009007989 */ /* 0x000ea400000000ff */
[----:B--2---:R-:W-:-:S05]  /*00f0*/  @P0 IMAD.IADD R9, R9, 0x1, R0 ;  /* 0x0000000109090824 */ /* 0x004fca00078e0200 */
[----:B------:R-:W2:Y:S02]  /*0100*/  SHFL.UP P0, R0, R9, 0x4, RZ ;  /* 0x0480000009007989 */ /* 0x000ea400000000ff */
[----:B--2---:R-:W-:-:S05]  /*0110*/  @P0 IADD3 R9, PT, PT, R9, R0, RZ ;  /* 0x0000000009090210 */ /* 0x004fca0007ffe0ff */
[----:B------:R-:W2:Y:S02]  /*0120*/  SHFL.UP P0, R0, R9, 0x8, RZ ;  /* 0x0500000009007989 */ /* 0x000ea400000000ff */
[----:B--2---:R-:W-:-:S05]  /*0130*/  @P0 IMAD.IADD R9, R9, 0x1, R0 ;  /* 0x0000000109090824 */ /* 0x004fca00078e0200 */
[----:B------:R-:W2:Y:S02]  /*0140*/  SHFL.UP P0, R0, R9, 0x10, RZ ;  /* 0x0600000009007989 */ /* 0x000ea400000000ff */
[----:B--2---:R-:W-:Y:S02]  /*0150*/  @P0 IADD3 R9, PT, PT, R9, R0, RZ ;  /* 0x0000000009090210 */ /* 0x004fe40007ffe0ff */
[----:B------:R-:W-:Y:S02]  /*0160*/  MOV R0, 0x0 ;  /* 0x0000000000007802 */ /* 0x000fe40000000f00 */
[----:B-1----:R-:W-:Y:S01]  /*0170*/  IADD3 R6, P0, PT, R1, UR4, RZ ;  /* 0x0000000401067c10 */ /* 0x002fe2000ff1e0ff */
[----:B------:R1:W-:Y:S01]  /*0180*/  STL.64 [R1], R8 ;  /* 0x0000000801007387 */ /* 0x0003e20000100a00 */
[----:B------:R1:W2:Y:S03]  /*0190*/  LDC.64 R2, c[0x4][R0] ;  /* 0x0100000000027b82 */ /* 0x0002a60000000a00 */
[----:B0-----:R-:W-:-:S08]  /*01a0*/  IMAD.X R7, RZ, RZ, UR5, P0 ;  /* 0x00000005ff077e24 */ /* 0x001fd000080e06ff */
[----:B------:R-:W-:-:S07]  /*01b0*/  LEPC R20, `(.L_x_0) ;  /* 0x000000001014794e */ /* 0x000fce0000000000 */
[----:B-12---:R-:W-:Y:S05]  /*01c0*/  CALL.ABS.NOINC R2 ;  /* 0x0000000002007343 */ /* 0x006fea0003c00000 */
.L_x_0:
[----:B------:R-:W-:Y:S05]  /*01d0*/  EXIT ;  /* 0x000000000000794d */ /* 0x000fea0003800000 */
.L_x_1:
[----:B------:R-:W-:-:S00]  /*01e0*/  BRA `(.L_x_1) ;  /* 0xfffffffc00fc7947 */ /* 0x000fc0000383ffff */
[----:B------:R-:W-:-:S00]  /*01f0*/  NOP ;  /* 0x0000000000007918 */ /* 0x000fc00000000000 */
        /* <DEDUP_REMOVED lines=8> */
.L_x_3:


//--------------------- .text.warp_scan_exc_up_add_shuffled_kernel --------------------------
	.section	.text.warp_scan_exc_up_add_shuffled_kernel,"ax",@progbits
	.align	128
        .global         warp_scan_exc_up_add_shuffled_kernel
        .type           warp_scan_exc_up_add_shuffled_kernel,@function
        .size           warp_scan_exc_up_add_shuffled_kernel,(.L_x_4 - warp_scan_exc_up_add_shuffled_kernel)
        .other          warp_scan_exc_up_add_shuffled_kernel,@"STO_CUDA_ENTRY STV_DEFAULT"
warp_scan_exc_up_add_shuffled_kernel:
.text.warp_scan_exc_up_add_shuffled_kernel:
[----:B------:R-:W-:Y:S01]  /*0000*/  LDC R1, c[0x0][0x37c] ;  /* 0x0000df00ff017b82 */ /* 0x000fe20000000800 */
[----:B------:R-:W0:Y:S07]  /*0010*/  S2R R7, SR_TID.X ;  /* 0x0000000000077919 */ /* 0x000e2e0000002100 */
[----:B------:R-:W0:Y:S01]  /*0020*/  LDC.64 R2, c[0x0][0x380] ;  /* 0x0000e000ff027b82 */ /* 0x000e220000000a00 */
[----:B------:R-:W1:Y:S01]  /*0030*/  LDCU.64 UR4, c[0x0][0x358] ;  /* 0x00006b00ff0477ac */ /* 0x000e620008000a00 */
[----:B0-----:R-:W-:-:S05]  /*0040*/  IMAD.WIDE.U32 R2, R7, 0x4, R2 ;  /* 0x0000000407027825 */ /* 0x001fca00078e0002 */
[----:B-1----:R0:W2:Y:S02]  /*0050*/  LDG.E R0, desc[UR4][R2.64] ;  /* 0x0000000402007981 */ /* 0x0020a4000c1e1900 */
[----:B0-----:R-:W0:Y:S02]  /*0060*/  LDC.64 R2, c[0x0][0x388] ;  /* 0x0000e200ff027b82 */ /* 0x001e240000000a00 */
[----:B0-----:R-:W-:Y:S01]  /*0070*/  IMAD.WIDE.U32 R2, R7, 0x4, R2 ;  /* 0x0000000407027825 */ /* 0x001fe200078e0002 */
[----:B--2---:R-:W0:Y:S02]  /*0080*/  SHFL.UP P0, R0, R0, 0x1, RZ ;  /* 0x0420000000007989 */ /* 0x004e2400000000ff */
[----:B0-----:R-:W-:-:S05]  /*0090*/  SEL R5, R0, RZ, P0 ;  /* 0x000000ff00057207 */ /* 0x001fca0000000000 */
[----:B------:R-:W0:Y:S02]  /*00a0*/  SHFL.UP P0, R4, R5, 0x1, RZ ;  /* 0x0420000005047989 */ /* 0x000e2400000000ff */
[----:B0-----:R-:W-:-:S05]  /*00b0*/  @P0 IADD3 R5, PT, PT, R5, R4, RZ ;  /* 0x0000000405050210 */ /* 0x001fca0007ffe0ff */
[----:B------:R-:W0:Y:S02]  /*00c0*/  SHFL.UP P0, R4, R5, 0x2, RZ ;  /* 0x0440000005047989 */ /* 0x000e2400000000ff */
[----:B0-----:R-:W-:-:S05]  /*00d0*/  @P0 IADD3 R5, PT, PT, R5, R4, RZ ;  /* 0x0000000405050210 */ /* 0x001fca0007ffe0ff */
[----:B------:R-:W0:Y:S02]  /*00e0*/  SHFL.UP P0, R4, R5, 0x4, RZ ;  /* 0x0480000005047989 */ /* 0x000e2400000000ff */
[----:B0-----:R-:W-:-:S05]  /*00f0*/  @P0 IMAD.IADD R5, R5, 0x1, R4 ;  /* 0x0000000105050824 */ /* 0x001fca00078e0204 */
[----:B------:R-:W0:Y:S02]  /*0100*/  SHFL.UP P0, R4, R5, 0x8, RZ ;  /* 0x0500000005047989 */ /* 0x000e2400000000ff */
[----:B0-----:R-:W-:-:S05]  /*0110*/  @P0 IADD3 R5, PT, PT, R5, R4, RZ ;  /* 0x0000000405050210 */ /* 0x001fca0007ffe0ff */
[----:B------:R-:W0:Y:S02]  /*0120*/  SHFL.UP P0, R0, R5, 0x10, RZ ;  /* 0x0600000005007989 */ /* 0x000e2400000000ff */
[----:B0-----:R-:W-:-:S05]  /*0130*/  @P0 IMAD.IADD R5, R5, 0x1, R0 ;  /* 0x0000000105050824 */ /* 0x001fca00078e0200 */
[----:B------:R-:W-:Y:S01]  /*0140*/  STG.E desc[UR4][R2.64], R5 ;  /* 0x0000000502007986 */ /* 0x000fe2000c101904 */
[----:B------:R-:W-:Y:S05]  /*0150*/  EXIT ;  /* 0x000000000000794d */ /* 0x000fea0003800000 */
.L_x_2:
        /* <DEDUP_REMOVED lines=10> */
.L_x_4:


//--------------------- .nv.global.init           --------------------------
	.section	.nv.global.init,"aw",@progbits
.nv.global.init:
	.type		$str,@object
	.size		$str,(.L_0 - $str)
$str:
        /*0000*/ 	.byte	0x25, 0x30, 0x32, 0x64, 0x20, 0x25, 0x64, 0x0a, 0x00
.L_0:


//--------------------- .nv.shared.reserved.0     --------------------------
	.section	.nv.shared.reserved.0,"aw",@nobits
	.weak		__nv_reservedSMEM_offset_0_alias
	.size		__nv_reservedSMEM_offset_0_alias, 0, 64
	.other		__nv_reservedSMEM_offset_0_alias,@"STO_CUDA_RESERVED_SHARED STV_DEFAULT"
__nv_reservedSMEM_offset_0_alias:
	.zero		0
	.zero		64


//--------------------- .nv.constant0.warp_scan_inc_up_add_shuffled_kernel --------------------------
	.section	.nv.constant0.warp_scan_inc_up_add_shuffled_kernel,"a",@progbits
	.sectionflags	@""
	.align	4
.nv.constant0.warp_scan_inc_up_add_shuffled_kernel:
	.zero		912


//--------------------- .nv.constant0.warp_scan_exc_up_add_shuffled_kernel --------------------------
	.section	.nv.constant0.warp_scan_exc_up_add_shuffled_kernel,"a",@progbits
	.sectionflags	@""
	.align	4
.nv.constant0.warp_scan_exc_up_add_shuffled_kernel:
	.zero		912


//--------------------- SYMBOLS --------------------------

	.type		.nv.reservedSmem.offset0,@object
	.size		.nv.reservedSmem.offset0,0x4
	.type		vprintf,@function
